	.headerflags	@"EF_CUDA_TEXMODE_UNIFIED EF_CUDA_64BIT_ADDRESS EF_CUDA_ACCELERATORS EF_CUDA_SM90 EF_CUDA_VIRTUAL_SM(EF_CUDA_SM90)"
	.elftype	@"ET_EXEC"


//--------------------- .nv.info                  --------------------------
	.section	.nv.info,"",@"SHT_CUDA_INFO"
	.align	4


	//----- nvinfo : EIATTR_REGCOUNT
	.align		4
        /*0000*/ 	.byte	0x04, 0x2f
        /*0002*/ 	.short	(.L_3 - .L_2)
	.align		4
.L_2:
        /*0004*/ 	.word	index@(triton_poi_fused__native_batch_norm_legit_no_training_convolution_relu_threshold_backward_0)
        /*0008*/ 	.word	0x00000017


	//----- nvinfo : EIATTR_MIN_STACK_SIZE
	.align		4
.L_3:
        /*000c*/ 	.byte	0x04, 0x12
        /*000e*/ 	.short	(.L_5 - .L_4)
	.align		4
.L_4:
        /*0010*/ 	.word	index@(triton_poi_fused__native_batch_norm_legit_no_training_convolution_relu_threshold_backward_0)
        /*0014*/ 	.word	0x00000000


	//----- nvinfo : EIATTR_FRAME_SIZE
	.align		4
.L_5:
        /*0018*/ 	.byte	0x04, 0x11
        /*001a*/ 	.short	(.L_7 - .L_6)
	.align		4
.L_6:
        /*001c*/ 	.word	index@(triton_poi_fused__native_batch_norm_legit_no_training_convolution_relu_threshold_backward_0)
        /*0020*/ 	.word	0x00000000


	//----- nvinfo : EIATTR_MIN_STACK_SIZE
	.align		4
.L_7:
        /*0024*/ 	.byte	0x04, 0x12
        /*0026*/ 	.short	(.L_9 - .L_8)
	.align		4
.L_8:
        /*0028*/ 	.word	index@(triton_poi_fused__native_batch_norm_legit_no_training_convolution_relu_threshold_backward_0)
        /*002c*/ 	.word	0x00000000
.L_9:


//--------------------- .nv.info.triton_poi_fused__native_batch_norm_legit_no_training_convolution_relu_threshold_backward_0 --------------------------
	.section	.nv.info.triton_poi_fused__native_batch_norm_legit_no_training_convolution_relu_threshold_backward_0,"",@"SHT_CUDA_INFO"
	.sectionflags	@""
	.align	4


	//----- nvinfo : EIATTR_CUDA_API_VERSION
	.align		4
        /*0000*/ 	.byte	0x04, 0x37
        /*0002*/ 	.short	(.L_11 - .L_10)
.L_10:
        /*0004*/ 	.word	0x0000007c


	//----- nvinfo : EIATTR_KPARAM_INFO
	.align		4
.L_11:
        /*0008*/ 	.byte	0x04, 0x17
        /*000a*/ 	.short	(.L_13 - .L_12)
.L_12:
        /*000c*/ 	.word	0x00000000
        /*0010*/ 	.short	0x0008
        /*0012*/ 	.short	0x0040
        /*0014*/ 	.byte	0x00, 0xf0, 0x11, 0x00


	//----- nvinfo : EIATTR_KPARAM_INFO
	.align		4
.L_13:
        /*0018*/ 	.byte	0x04, 0x17
        /*001a*/ 	.short	(.L_15 - .L_14)
.L_14:
        /*001c*/ 	.word	0x00000000
        /*0020*/ 	.short	0x0007
        /*0022*/ 	.short	0x0038
        /*0024*/ 	.byte	0x00, 0xf4, 0x21, 0x00


	//----- nvinfo : EIATTR_KPARAM_INFO
	.align		4
.L_15:
        /*0028*/ 	.byte	0x04, 0x17
        /*002a*/ 	.short	(.L_17 - .L_16)
.L_16:
        /*002c*/ 	.word	0x00000000
        /*0030*/ 	.short	0x0006
        /*0032*/ 	.short	0x0030
        /*0034*/ 	.byte	0x00, 0xf4, 0x21, 0x00


	//----- nvinfo : EIATTR_KPARAM_INFO
	.align		4
.L_17:
        /*0038*/ 	.byte	0x04, 0x17
        /*003a*/ 	.short	(.L_19 - .L_18)
.L_18:
        /*003c*/ 	.word	0x00000000
        /*0040*/ 	.short	0x0005
        /*0042*/ 	.short	0x0028
        /*0044*/ 	.byte	0x00, 0xf4, 0x21, 0x00


	//----- nvinfo : EIATTR_KPARAM_INFO
	.align		4
.L_19:
        /*0048*/ 	.byte	0x04, 0x17
        /*004a*/ 	.short	(.L_21 - .L_20)
.L_20:
        /*004c*/ 	.word	0x00000000
        /*0050*/ 	.short	0x0004
        /*0052*/ 	.short	0x0020
        /*0054*/ 	.byte	0x00, 0xf4, 0x21, 0x00


	//----- nvinfo : EIATTR_KPARAM_INFO
	.align		4
.L_21:
        /*0058*/ 	.byte	0x04, 0x17
        /*005a*/ 	.short	(.L_23 - .L_22)
.L_22:
        /*005c*/ 	.word	0x00000000
        /*0060*/ 	.short	0x0003
        /*0062*/ 	.short	0x0018
        /*0064*/ 	.byte	0x00, 0xf4, 0x21, 0x00


	//----- nvinfo : EIATTR_KPARAM_INFO
	.align		4
.L_23:
        /*0068*/ 	.byte	0x04, 0x17
        /*006a*/ 	.short	(.L_25 - .L_24)
.L_24:
        /*006c*/ 	.word	0x00000000
        /*0070*/ 	.short	0x0002
        /*0072*/ 	.short	0x0010
        /*0074*/ 	.byte	0x00, 0xf4, 0x21, 0x00


	//----- nvinfo : EIATTR_KPARAM_INFO
	.align		4
.L_25:
        /*0078*/ 	.byte	0x04, 0x17
        /*007a*/ 	.short	(.L_27 - .L_26)
.L_26:
        /*007c*/ 	.word	0x00000000
        /*0080*/ 	.short	0x0001
        /*0082*/ 	.short	0x0008
        /*0084*/ 	.byte	0x00, 0xf4, 0x21, 0x00


	//----- nvinfo : EIATTR_KPARAM_INFO
	.align		4
.L_27:
        /*0088*/ 	.byte	0x04, 0x17
        /*008a*/ 	.short	(.L_29 - .L_28)
.L_28:
        /*008c*/ 	.word	0x00000000
        /*0090*/ 	.short	0x0000
        /*0092*/ 	.short	0x0000
        /*0094*/ 	.byte	0x00, 0xf4, 0x21, 0x00


	//----- nvinfo : EIATTR_SPARSE_MMA_MASK
	.align		4
.L_29:
        /*0098*/ 	.byte	0x03, 0x50
        /*009a*/ 	.short	0x0000


	//----- nvinfo : EIATTR_MAXREG_COUNT
	.align		4
        /*009c*/ 	.byte	0x03, 0x1b
        /*009e*/ 	.short	0x00ff


	//----- nvinfo : EIATTR_EXIT_INSTR_OFFSETS
	.align		4
        /*00a0*/ 	.byte	0x04, 0x1c
        /*00a2*/ 	.short	(.L_31 - .L_30)


	//   ....[0]....
.L_30:
        /*00a4*/ 	.word	0x000003c0


	//   ....[1]....
        /*00a8*/ 	.word	0x000003e0


	//----- nvinfo : EIATTR_REQNTID
	.align		4
.L_31:
        /*00ac*/ 	.byte	0x04, 0x10
        /*00ae*/ 	.short	(.L_33 - .L_32)
.L_32:
        /*00b0*/ 	.word	0x00000080
        /*00b4*/ 	.word	0x00000001
        /*00b8*/ 	.word	0x00000001


	//----- nvinfo : EIATTR_CBANK_PARAM_SIZE
	.align		4
.L_33:
        /*00bc*/ 	.byte	0x03, 0x19
        /*00be*/ 	.short	0x0044


	//----- nvinfo : EIATTR_PARAM_CBANK
	.align		4
        /*00c0*/ 	.byte	0x04, 0x0a
        /*00c2*/ 	.short	(.L_35 - .L_34)
	.align		4
.L_34:
        /*00c4*/ 	.word	index@(.nv.constant0.triton_poi_fused__native_batch_norm_legit_no_training_convolution_relu_threshold_backward_0)
        /*00c8*/ 	.short	0x0210
        /*00ca*/ 	.short	0x0044


	//----- nvinfo : EIATTR_SW_WAR
	.align		4
.L_35:
        /*00cc*/ 	.byte	0x04, 0x36
        /*00ce*/ 	.short	(.L_37 - .L_36)
.L_36:
        /*00d0*/ 	.word	0x00000008
.L_37:


//--------------------- .nv.callgraph             --------------------------
	.section	.nv.callgraph,"",@"SHT_CUDA_CALLGRAPH"
	.align	4
	.sectionentsize	8
	.align		4
        /*0000*/ 	.word	0x00000000
	.align		4
        /*0004*/ 	.word	0xffffffff
	.align		4
        /*0008*/ 	.word	0x00000000
	.align		4
        /*000c*/ 	.word	0xfffffffe
	.align		4
        /*0010*/ 	.word	0x00000000
	.align		4
        /*0014*/ 	.word	0xfffffffd
	.align		4
        /*0018*/ 	.word	0x00000000
	.align		4
        /*001c*/ 	.word	0xfffffffc


//--------------------- .nv.constant4             --------------------------
	.section	.nv.constant4,"a",@progbits
	.align	8
	.align		8
.nv.constant4:
        /*0000*/ 	.dword	_$_str
	.align		8
        /*0008*/ 	.dword	_$_str_$_2


//--------------------- .text.triton_poi_fused__native_batch_norm_legit_no_training_convolution_relu_threshold_backward_0 --------------------------
	.section	.text.triton_poi_fused__native_batch_norm_legit_no_training_convolution_relu_threshold_backward_0,"ax",@progbits
	.align	128
        .global         triton_poi_fused__native_batch_norm_legit_no_training_convolution_relu_threshold_backward_0
        .type           triton_poi_fused__native_batch_norm_legit_no_training_convolution_relu_threshold_backward_0,@function
        .size           triton_poi_fused__native_batch_norm_legit_no_training_convolution_relu_threshold_backward_0,(.L_x_1 - triton_poi_fused__native_batch_norm_legit_no_training_convolution_relu_threshold_backward_0)
        .other          triton_poi_fused__native_batch_norm_legit_no_training_convolution_relu_threshold_backward_0,@"STO_CUDA_ENTRY STV_DEFAULT"
triton_poi_fused__native_batch_norm_legit_no_training_convolution_relu_threshold_backward_0:
.text.triton_poi_fused__native_batch_norm_legit_no_training_convolution_relu_threshold_backward_0:
[----:B------:R-:W0:Y:S01]  /*0000*/  LDC R1, c[0x0][0x28] ;  /* 0x00000a00ff017b82 */ /* 0x000e220000000800 */
[----:B------:R-:W1:Y:S07]  /*0010*/  S2R R0, SR_TID.X ;  /* 0x0000000000007919 */ /* 0x000e6e0000002100 */
[----:B------:R-:W2:Y:S01]  /*0020*/  LDC.64 R12, c[0x0][0x228] ;  /* 0x00008a00ff0c7b82 */ /* 0x000ea20000000a00 */
[----:B------:R-:W-:Y:S01]  /*0030*/  CS2R R4, SRZ ;  /* 0x0000000000047805 */ /* 0x000fe2000001ff00 */
[----:B------:R-:W-:Y:S01]  /*0040*/  ULDC.64 UR4, c[0x0][0x208] ;  /* 0x0000820000047ab9 */ /* 0x000fe20000000a00 */
[----:B------:R-:W3:Y:S05]  /*0050*/  S2R R3, SR_CTAID.X ;  /* 0x0000000000037919 */ /* 0x000eea0000002500 */
[----:B------:R-:W4:Y:S08]  /*0060*/  LDC.64 R10, c[0x0][0x218] ;  /* 0x00008600ff0a7b82 */ /* 0x000f300000000a00 */
[----:B------:R-:W5:Y:S08]  /*0070*/  LDC.64 R14, c[0x0][0x220] ;  /* 0x00008800ff0e7b82 */ /* 0x000f700000000a00 */
[----:B------:R-:W4:Y:S08]  /*0080*/  LDC.64 R16, c[0x0][0x230] ;  /* 0x00008c00ff107b82 */ /* 0x000f300000000a00 */
[----:B------:R-:W5:Y:S01]  /*0090*/  LDC.64 R6, c[0x0][0x238] ;  /* 0x00008e00ff067b82 */ /* 0x000f620000000a00 */
[----:B-1----:R-:W-:-:S02]  /*00a0*/  LOP3.LUT R0, R0, 0x7f, RZ, 0xc0, !PT ;  /* 0x0000007f00007812 */ /* 0x002fc400078ec0ff */
[----:B------:R-:W-:Y:S01]  /*00b0*/  CS2R R8, SRZ ;  /* 0x0000000000087805 */ /* 0x000fe2000001ff00 */
[----:B------:R-:W-:Y:S02]  /*00c0*/  ULDC.64 UR6, c[0x0][0x248] ;  /* 0x0000920000067ab9 */ /* 0x000fe40000000a00 */
[----:B---3--:R-:W-:-:S04]  /*00d0*/  IMAD R0, R3, 0x80, R0 ;  /* 0x0000008003007824 */ /* 0x008fc800078e0200 */
[C---:B------:R-:W-:Y:S01]  /*00e0*/  IMAD.HI R2, R0.reuse, 0x1948b0fd, RZ ;  /* 0x1948b0fd00027827 */ /* 0x040fe200078e02ff */
[----:B------:R-:W-:-:S04]  /*00f0*/  ISETP.GE.AND P0, PT, R0, 0x510, PT ;  /* 0x000005100000780c */ /* 0x000fc80003f06270 */
[----:B------:R-:W-:-:S04]  /*0100*/  SHF.R.U32.HI R3, RZ, 0x1f, R2 ;  /* 0x0000001fff037819 */ /* 0x000fc80000011602 */
[----:B------:R-:W-:-:S04]  /*0110*/  LEA.HI.SX32 R3, R2, R3, 0x1d ;  /* 0x0000000302037211 */ /* 0x000fc800078feaff */
[----:B------:R-:W-:-:S04]  /*0120*/  LEA.HI R2, R3, R3, RZ, 0x2 ;  /* 0x0000000303027211 */ /* 0x000fc800078f10ff */
[----:B------:R-:W-:-:S04]  /*0130*/  LOP3.LUT R2, R2, 0xfffffffc, RZ, 0xc0, !PT ;  /* 0xfffffffc02027812 */ /* 0x000fc800078ec0ff */
[----:B------:R-:W-:Y:S02]  /*0140*/  IADD3 R19, R3, -R2, RZ ;  /* 0x8000000203137210 */ /* 0x000fe40007ffe0ff */
[----:B------:R-:W1:Y:S03]  /*0150*/  LDC.64 R2, c[0x0][0x210] ;  /* 0x00008400ff027b82 */ /* 0x000e660000000a00 */
[----:B--2---:R-:W-:-:S05]  /*0160*/  IMAD.WIDE R12, R19, 0x4, R12 ;  /* 0x00000004130c7825 */ /* 0x004fca00078e020c */
[----:B------:R5:W2:Y:S01]  /*0170*/  @!P0 LDG.E.EL R4, desc[UR4][R12.64] ;  /* 0x000000040c048981 */ /* 0x000aa2000c2e1900 */
[----:B----4-:R-:W-:-:S05]  /*0180*/  IMAD.WIDE R10, R19, 0x4, R10 ;  /* 0x00000004130a7825 */ /* 0x010fca00078e020a */
[----:B------:R3:W4:Y:S01]  /*0190*/  @!P0 LDG.E.EL R8, desc[UR4][R10.64] ;  /* 0x000000040a088981 */ /* 0x000722000c2e1900 */
[----:B-----5:R-:W-:-:S04]  /*01a0*/  IMAD.WIDE R12, R19, 0x4, R14 ;  /* 0x00000004130c7825 */ /* 0x020fc800078e020e */
[----:B-1----:R-:W-:Y:S01]  /*01b0*/  IMAD.WIDE R2, R0, 0x4, R2 ;  /* 0x0000000400027825 */ /* 0x002fe200078e0202 */
[----:B------:R-:W5:Y:S04]  /*01c0*/  @!P0 LDG.E.EL R9, desc[UR4][R12.64] ;  /* 0x000000040c098981 */ /* 0x000f68000c2e1900 */
[----:B------:R-:W4:Y:S01]  /*01d0*/  @!P0 LDG.E R5, desc[UR4][R2.64] ;  /* 0x0000000402058981 */ /* 0x000f22000c1e1900 */
[----:B0-----:R-:W-:-:S04]  /*01e0*/  IMAD.WIDE R14, R19, 0x4, R16 ;  /* 0x00000004130e7825 */ /* 0x001fc800078e0210 */
[----:B------:R-:W-:Y:S01]  /*01f0*/  IMAD.WIDE R16, R19, 0x4, R6 ;  /* 0x0000000413107825 */ /* 0x000fe200078e0206 */
[----:B------:R-:W-:Y:S01]  /*0200*/  CS2R R18, SRZ ;  /* 0x0000000000127805 */ /* 0x000fe2000001ff00 */
[----:B------:R-:W0:Y:S05]  /*0210*/  LDC.64 R6, c[0x0][0x240] ;  /* 0x00009000ff067b82 */ /* 0x000e2a0000000a00 */
[----:B------:R-:W5:Y:S04]  /*0220*/  @!P0 LDG.E.EL R18, desc[UR4][R14.64] ;  /* 0x000000040e128981 */ /* 0x000f68000c2e1900 */
[----:B------:R-:W5:Y:S01]  /*0230*/  @!P0 LDG.E.EL R19, desc[UR4][R16.64] ;  /* 0x0000000410138981 */ /* 0x000f62000c2e1900 */
[----:B---3--:R-:W-:-:S02]  /*0240*/  IMAD.MOV.U32 R11, RZ, RZ, 0x3e800000 ;  /* 0x3e800000ff0b7424 */ /* 0x008fc400078e00ff */
[----:B0-----:R-:W-:-:S04]  /*0250*/  IMAD.WIDE R6, R0, 0x4, R6 ;  /* 0x0000000400067825 */ /* 0x001fc800078e0206 */
[----:B--2---:R-:W-:-:S04]  /*0260*/  FADD R4, R4, 9.9999997473787516356e-06 ;  /* 0x3727c5ac04047421 */ /* 0x004fc80000000000 */
[----:B------:R-:W0:Y:S02]  /*0270*/  MUFU.SQRT R20, R4 ;  /* 0x0000000400147308 */ /* 0x000e240000002000 */
[C---:B0-----:R-:W-:Y:S02]  /*0280*/  FSETP.GT.AND P1, PT, R20.reuse, 8.50705917302346158658e+37, PT ;  /* 0x7e8000001400780b */ /* 0x041fe40003f24000 */
[----:B------:R-:W-:-:S11]  /*0290*/  FSETP.GEU.AND P2, PT, R20, 1.175494350822287508e-38, PT ;  /* 0x008000001400780b */ /* 0x000fd60003f4e000 */
[----:B------:R-:W-:-:S04]  /*02a0*/  @P1 FMUL R20, R20, 0.25 ;  /* 0x3e80000014141820 */ /* 0x000fc80000400000 */
[----:B------:R-:W-:-:S06]  /*02b0*/  @!P2 FMUL R20, R20, 16777216 ;  /* 0x4b8000001414a820 */ /* 0x000fcc0000400000 */
[----:B------:R-:W0:Y:S01]  /*02c0*/  MUFU.RCP R20, R20 ;  /* 0x0000001400147308 */ /* 0x000e220000001000 */
[----:B------:R-:W-:Y:S01]  /*02d0*/  FSEL R11, R11, 1, P1 ;  /* 0x3f8000000b0b7808 */ /* 0x000fe20000800000 */
[----:B----4-:R-:W-:-:S04]  /*02e0*/  FADD R8, R8, R5 ;  /* 0x0000000508087221 */ /* 0x010fc80000000000 */
[----:B------:R-:W-:Y:S01]  /*02f0*/  @!P2 FMUL R11, R11, 16777216 ;  /* 0x4b8000000b0ba820 */ /* 0x000fe20000400000 */
[----:B-----5:R-:W-:-:S03]  /*0300*/  FADD R9, R8, -R9 ;  /* 0x8000000908097221 */ /* 0x020fc60000000000 */
[----:B0-----:R-:W-:-:S04]  /*0310*/  FMUL R4, R20, R11 ;  /* 0x0000000b14047220 */ /* 0x001fc80000400000 */
[----:B------:R-:W-:-:S04]  /*0320*/  FMUL R4, R9, R4 ;  /* 0x0000000409047220 */ /* 0x000fc80000400000 */
[----:B------:R-:W-:-:S05]  /*0330*/  FFMA R4, R4, R18, R19 ;  /* 0x0000001204047223 */ /* 0x000fca0000000013 */
[----:B------:R-:W-:-:S04]  /*0340*/  FSETP.GEU.AND P1, PT, R4, RZ, PT ;  /* 0x000000ff0400720b */ /* 0x000fc80003f2e000 */
[----:B------:R-:W-:Y:S02]  /*0350*/  FSEL R9, R4, RZ, P1 ;  /* 0x000000ff04097208 */ /* 0x000fe40000800000 */
[----:B------:R-:W-:Y:S01]  /*0360*/  IADD3 R4, P1, R0, UR6, RZ ;  /* 0x0000000600047c10 */ /* 0x000fe2000ff3e0ff */
[----:B------:R0:W-:Y:S01]  /*0370*/  @!P0 STG.E desc[UR4][R2.64], R8 ;  /* 0x0000000802008986 */ /* 0x0001e2000c101904 */
[----:B------:R-:W-:Y:S02]  /*0380*/  FSETP.GTU.AND P2, PT, R9, RZ, PT ;  /* 0x000000ff0900720b */ /* 0x000fe40003f4c000 */
[----:B------:R-:W-:Y:S01]  /*0390*/  LEA.HI.X.SX32 R5, R0, UR7, 0x1, P1 ;  /* 0x0000000700057c11 */ /* 0x000fe200088f0eff */
[----:B------:R0:W-:Y:S01]  /*03a0*/  @!P0 STG.E desc[UR4][R6.64], R9 ;  /* 0x0000000906008986 */ /* 0x0001e2000c101904 */
[----:B------:R-:W-:Y:S01]  /*03b0*/  SEL R11, RZ, 0x1, P2 ;  /* 0x00000001ff0b7807 */ /* 0x000fe20001000000 */
[----:B0-----:R-:W-:Y:S08]  /*03c0*/  @P0 EXIT ;  /* 0x000000000000094d */ /* 0x001ff00003800000 */
[----:B------:R-:W-:Y:S01]  /*03d0*/  STG.E.U8 desc[UR4][R4.64], R11 ;  /* 0x0000000b04007986 */ /* 0x000fe2000c101104 */
[----:B------:R-:W-:Y:S05]  /*03e0*/  EXIT ;  /* 0x000000000000794d */ /* 0x000fea0003800000 */
.L_x_0:
[----:B------:R-:W-:-:S00]  /*03f0*/  BRA `(.L_x_0) ;  /* 0xfffffffc00fc7947 */ /* 0x000fc0000383ffff */
[----:B------:R-:W-:-:S00]  /*0400*/  NOP ;  /* 0x0000000000007918 */ /* 0x000fc00000000000 */
[----:B------:R-:W-:-:S00]  /*0410*/  NOP ;  /* 0x0000000000007918 */ /* 0x000fc00000000000 */
[----:B------:R-:W-:-:S00]  /*0420*/  NOP ;  /* 0x0000000000007918 */ /* 0x000fc00000000000 */
[----:B------:R-:W-:-:S00]  /*0430*/  NOP ;  /* 0x0000000000007918 */ /* 0x000fc00000000000 */
[----:B------:R-:W-:-:S00]  /*0440*/  NOP ;  /* 0x0000000000007918 */ /* 0x000fc00000000000 */
[----:B------:R-:W-:-:S00]  /*0450*/  NOP ;  /* 0x0000000000007918 */ /* 0x000fc00000000000 */
[----:B------:R-:W-:-:S00]  /*0460*/  NOP ;  /* 0x0000000000007918 */ /* 0x000fc00000000000 */
[----:B------:R-:W-:-:S00]  /*0470*/  NOP ;  /* 0x0000000000007918 */ /* 0x000fc00000000000 */
.L_x_1:


//--------------------- .nv.global.init           --------------------------
	.section	.nv.global.init,"aw",@progbits
.nv.global.init:
	.type		_$_str,@object
	.size		_$_str,(_$_str_$_2 - _$_str)
_$_str:
        /*0000*/ 	.byte	0x5f, 0x5f, 0x43, 0x55, 0x44, 0x41, 0x5f, 0x46, 0x54, 0x5a, 0x00
	.type		_$_str_$_2,@object
	.size		_$_str_$_2,(.L_1 - _$_str_$_2)
_$_str_$_2:
        /*000b*/ 	.byte	0x5f, 0x5f, 0x43, 0x55, 0x44, 0x41, 0x5f, 0x50, 0x52, 0x45, 0x43, 0x5f, 0x53, 0x51, 0x52, 0x54
        /*001b*/ 	.byte	0x00
.L_1:


//--------------------- .nv.constant0.triton_poi_fused__native_batch_norm_legit_no_training_convolution_relu_threshold_backward_0 --------------------------
	.section	.nv.constant0.triton_poi_fused__native_batch_norm_legit_no_training_convolution_relu_threshold_backward_0,"a",@progbits
	.sectionflags	@""
	.align	4
.nv.constant0.triton_poi_fused__native_batch_norm_legit_no_training_convolution_relu_threshold_backward_0:
	.zero		596
